//
// Generated by NVIDIA NVVM Compiler
//
// Compiler Build ID: CL-36424714
// Cuda compilation tools, release 13.0, V13.0.88
// Based on NVVM 20.0.0
//

.version 9.0
.target sm_100
.address_size 64

	// .globl	_Z9RoundCastPKxPxiiiiii

.visible .entry _Z9RoundCastPKxPxiiiiii(
	.param .u64 .ptr .align 1 _Z9RoundCastPKxPxiiiiii_param_0,
	.param .u64 .ptr .align 1 _Z9RoundCastPKxPxiiiiii_param_1,
	.param .u32 _Z9RoundCastPKxPxiiiiii_param_2,
	.param .u32 _Z9RoundCastPKxPxiiiiii_param_3,
	.param .u32 _Z9RoundCastPKxPxiiiiii_param_4,
	.param .u32 _Z9RoundCastPKxPxiiiiii_param_5,
	.param .u32 _Z9RoundCastPKxPxiiiiii_param_6,
	.param .u32 _Z9RoundCastPKxPxiiiiii_param_7
)
{
	.reg .pred 	%p<4>;
	.reg .b32 	%r<26>;
	.reg .b64 	%rd<19>;

	ld.param.u64 	%rd1, [_Z9RoundCastPKxPxiiiiii_param_0];
	ld.param.u64 	%rd2, [_Z9RoundCastPKxPxiiiiii_param_1];
	ld.param.u32 	%r2, [_Z9RoundCastPKxPxiiiiii_param_2];
	ld.param.u32 	%r3, [_Z9RoundCastPKxPxiiiiii_param_3];
	ld.param.u32 	%r4, [_Z9RoundCastPKxPxiiiiii_param_4];
	ld.param.u32 	%r5, [_Z9RoundCastPKxPxiiiiii_param_5];
	ld.param.u32 	%r7, [_Z9RoundCastPKxPxiiiiii_param_6];
	mov.u32 	%r8, %ctaid.z;
	mov.u32 	%r9, %ctaid.x;
	mov.u32 	%r10, %ntid.x;
	mov.u32 	%r11, %tid.x;
	mad.lo.s32 	%r12, %r9, %r10, %r11;
	mov.u32 	%r13, %ctaid.y;
	mov.u32 	%r14, %ntid.y;
	mov.u32 	%r15, %tid.y;
	mad.lo.s32 	%r16, %r13, %r14, %r15;
	mad.lo.s32 	%r18, %r7, %r8, %r16;
	mad.lo.s32 	%r1, %r18, %r5, %r12;
	setp.ge.s32 	%p1, %r12, %r7;
	setp.ge.s32 	%p2, %r16, %r5;
	or.pred  	%p3, %p1, %p2;
	@%p3 bra 	$L__BB0_2;
	cvta.to.global.u64 	%rd3, %rd1;
	cvta.to.global.u64 	%rd4, %rd2;
	add.s32 	%r19, %r4, -1;
	mov.b32 	%r20, -2;
	shl.b32 	%r21, %r20, %r19;
	cvt.s64.s32 	%rd5, %r21;
	add.s32 	%r22, %r4, -2;
	mov.b32 	%r23, 2;
	shl.b32 	%r24, %r23, %r22;
	cvt.s64.s32 	%rd6, %r24;
	mul.wide.s32 	%rd7, %r1, 8;
	add.s64 	%rd8, %rd3, %rd7;
	ld.global.u64 	%rd9, [%rd8];
	cvt.s64.s32 	%rd10, %r2;
	mul.lo.s64 	%rd11, %rd9, %rd10;
	add.s32 	%r25, %r3, -1;
	shr.s64 	%rd12, %rd11, %r25;
	and.b64  	%rd13, %rd12, 1;
	shr.s64 	%rd14, %rd12, 1;
	add.s64 	%rd15, %rd14, %rd13;
	min.s64 	%rd16, %rd15, %rd6;
	max.s64 	%rd17, %rd16, %rd5;
	add.s64 	%rd18, %rd4, %rd7;
	st.global.u64 	[%rd18], %rd17;
$L__BB0_2:
	ret;

}


// ===== COMPILED SASS (sm_100) =====

	.target	sm_100

	.elftype	@"ET_EXEC"


//--------------------- .note.nv.tkinfo           --------------------------
	.section	.note.nv.tkinfo,"",@"SHT_NOTE"
	.sectionflags	@"SHF_NOTE_NV_TKINFO"
	.tkinfo
        /*0018*/ 	.word	0x00000002
        /*0030*/ 	.string	""
        /*0030*/ 	.string	"ptxas"
        /*0030*/ 	.string	"Cuda compilation tools, release 13.0, V13.0.88"
        /*0030*/ 	.string	"Build cuda_13.0.r13.0/compiler.36424714_0"
        /*0030*/ 	.string	"-arch sm_100 -m 64 "



//--------------------- .note.nv.cuinfo           --------------------------
	.section	.note.nv.cuinfo,"",@"SHT_NOTE"
	.sectionflags	@"SHF_NOTE_NV_CUINFO"
        /*0018*/ 	.short	0x0002
        /*001a*/ 	.short	0x0064
        /*001c*/ 	.short	0x0082
	.zero		2


//--------------------- .nv.info                  --------------------------
	.section	.nv.info,"",@"SHT_CUDA_INFO"
	.align	4


	//----- nvinfo : EIATTR_REGCOUNT
	.align		4
        /*0000*/ 	.byte	0x04, 0x2f
        /*0002*/ 	.short	(.L_1 - .L_0)
	.align		4
.L_0:
        /*0004*/ 	.word	index@(_Z9RoundCastPKxPxiiiiii)
        /*0008*/ 	.word	0x0000000c


	//----- nvinfo : EIATTR_FRAME_SIZE
	.align		4
.L_1:
        /*000c*/ 	.byte	0x04, 0x11
        /*000e*/ 	.short	(.L_3 - .L_2)
	.align		4
.L_2:
        /*0010*/ 	.word	index@(_Z9RoundCastPKxPxiiiiii)
        /*0014*/ 	.word	0x00000000


	//----- nvinfo : EIATTR_MIN_STACK_SIZE
	.align		4
.L_3:
        /*0018*/ 	.byte	0x04, 0x12
        /*001a*/ 	.short	(.L_5 - .L_4)
	.align		4
.L_4:
        /*001c*/ 	.word	index@(_Z9RoundCastPKxPxiiiiii)
        /*0020*/ 	.word	0x00000000
.L_5:


//--------------------- .nv.compat                --------------------------
	.section	.nv.compat,"",@"SHT_CUDA_COMPAT_INFO"
	.align	4
        /*0000*/ 	.byte	0x02, 0x09, 0x00, 0x00, 0x02, 0x02, 0x01, 0x00, 0x02, 0x05, 0x05, 0x00, 0x03, 0x07, 0x01, 0x01
        /*0010*/ 	.byte	0x02, 0x03, 0x00, 0x00, 0x02, 0x06, 0x01, 0x00, 0x04, 0x0b, 0x08, 0x00, 0x09, 0x00, 0x00, 0x00
        /*0020*/ 	.byte	0x00, 0x00, 0x00, 0x00


//--------------------- .nv.info._Z9RoundCastPKxPxiiiiii --------------------------
	.section	.nv.info._Z9RoundCastPKxPxiiiiii,"",@"SHT_CUDA_INFO"
	.sectionflags	@""
	.align	4


	//----- nvinfo : EIATTR_CUDA_API_VERSION
	.align		4
        /*0000*/ 	.byte	0x04, 0x37
        /*0002*/ 	.short	(.L_7 - .L_6)
.L_6:
        /*0004*/ 	.word	0x00000082


	//----- nvinfo : EIATTR_KPARAM_INFO
	.align		4
.L_7:
        /*0008*/ 	.byte	0x04, 0x17
        /*000a*/ 	.short	(.L_9 - .L_8)
.L_8:
        /*000c*/ 	.word	0x00000000
        /*0010*/ 	.short	0x0007
        /*0012*/ 	.short	0x0024
        /*0014*/ 	.byte	0x00, 0xf0, 0x11, 0x00


	//----- nvinfo : EIATTR_KPARAM_INFO
	.align		4
.L_9:
        /*0018*/ 	.byte	0x04, 0x17
        /*001a*/ 	.short	(.L_11 - .L_10)
.L_10:
        /*001c*/ 	.word	0x00000000
        /*0020*/ 	.short	0x0006
        /*0022*/ 	.short	0x0020
        /*0024*/ 	.byte	0x00, 0xf0, 0x11, 0x00


	//----- nvinfo : EIATTR_KPARAM_INFO
	.align		4
.L_11:
        /*0028*/ 	.byte	0x04, 0x17
        /*002a*/ 	.short	(.L_13 - .L_12)
.L_12:
        /*002c*/ 	.word	0x00000000
        /*0030*/ 	.short	0x0005
        /*0032*/ 	.short	0x001c
        /*0034*/ 	.byte	0x00, 0xf0, 0x11, 0x00


	//----- nvinfo : EIATTR_KPARAM_INFO
	.align		4
.L_13:
        /*0038*/ 	.byte	0x04, 0x17
        /*003a*/ 	.short	(.L_15 - .L_14)
.L_14:
        /*003c*/ 	.word	0x00000000
        /*0040*/ 	.short	0x0004
        /*0042*/ 	.short	0x0018
        /*0044*/ 	.byte	0x00, 0xf0, 0x11, 0x00


	//----- nvinfo : EIATTR_KPARAM_INFO
	.align		4
.L_15:
        /*0048*/ 	.byte	0x04, 0x17
        /*004a*/ 	.short	(.L_17 - .L_16)
.L_16:
        /*004c*/ 	.word	0x00000000
        /*0050*/ 	.short	0x0003
        /*0052*/ 	.short	0x0014
        /*0054*/ 	.byte	0x00, 0xf0, 0x11, 0x00


	//----- nvinfo : EIATTR_KPARAM_INFO
	.align		4
.L_17:
        /*0058*/ 	.byte	0x04, 0x17
        /*005a*/ 	.short	(.L_19 - .L_18)
.L_18:
        /*005c*/ 	.word	0x00000000
        /*0060*/ 	.short	0x0002
        /*0062*/ 	.short	0x0010
        /*0064*/ 	.byte	0x00, 0xf0, 0x11, 0x00


	//----- nvinfo : EIATTR_KPARAM_INFO
	.align		4
.L_19:
        /*0068*/ 	.byte	0x04, 0x17
        /*006a*/ 	.short	(.L_21 - .L_20)
.L_20:
        /*006c*/ 	.word	0x00000000
        /*0070*/ 	.short	0x0001
        /*0072*/ 	.short	0x0008
        /*0074*/ 	.byte	0x00, 0xf5, 0x21, 0x00


	//----- nvinfo : EIATTR_KPARAM_INFO
	.align		4
.L_21:
        /*0078*/ 	.byte	0x04, 0x17
        /*007a*/ 	.short	(.L_23 - .L_22)
.L_22:
        /*007c*/ 	.word	0x00000000
        /*0080*/ 	.short	0x0000
        /*0082*/ 	.short	0x0000
        /*0084*/ 	.byte	0x00, 0xf5, 0x21, 0x00


	//----- nvinfo : EIATTR_SPARSE_MMA_MASK
	.align		4
.L_23:
        /*0088*/ 	.byte	0x03, 0x50
        /*008a*/ 	.short	0x0000


	//----- nvinfo : EIATTR_MAXREG_COUNT
	.align		4
        /*008c*/ 	.byte	0x03, 0x1b
        /*008e*/ 	.short	0x00ff


	//----- nvinfo : EIATTR_MERCURY_ISA_VERSION
	.align		4
        /*0090*/ 	.byte	0x03, 0x5f
        /*0092*/ 	.short	0x0101


	//----- nvinfo : EIATTR_VRC_CTA_INIT_COUNT
	.align		4
        /*0094*/ 	.byte	0x02, 0x4a
	.zero		1
	.zero		1


	//----- nvinfo : EIATTR_EXIT_INSTR_OFFSETS
	.align		4
        /*0098*/ 	.byte	0x04, 0x1c
        /*009a*/ 	.short	(.L_25 - .L_24)


	//   ....[0]....
.L_24:
        /*009c*/ 	.word	0x00000100


	//   ....[1]....
        /*00a0*/ 	.word	0x00000370


	//----- nvinfo : EIATTR_CBANK_PARAM_SIZE
	.align		4
.L_25:
        /*00a4*/ 	.byte	0x03, 0x19
        /*00a6*/ 	.short	0x0028


	//----- nvinfo : EIATTR_PARAM_CBANK
	.align		4
        /*00a8*/ 	.byte	0x04, 0x0a
        /*00aa*/ 	.short	(.L_27 - .L_26)
	.align		4
.L_26:
        /*00ac*/ 	.word	index@(.nv.constant0._Z9RoundCastPKxPxiiiiii)
        /*00b0*/ 	.short	0x0380
        /*00b2*/ 	.short	0x0028


	//----- nvinfo : EIATTR_SW_WAR
	.align		4
.L_27:
        /*00b4*/ 	.byte	0x04, 0x36
        /*00b6*/ 	.short	(.L_29 - .L_28)
.L_28:
        /*00b8*/ 	.word	0x00000008
.L_29:


//--------------------- .nv.callgraph             --------------------------
	.section	.nv.callgraph,"",@"SHT_CUDA_CALLGRAPH"
	.align	4
	.sectionentsize	8
	.align		4
        /*0000*/ 	.word	0x00000000
	.align		4
        /*0004*/ 	.word	0xffffffff
	.align		4
        /*0008*/ 	.word	0x00000000
	.align		4
        /*000c*/ 	.word	0xfffffffe
	.align		4
        /*0010*/ 	.word	0x00000000
	.align		4
        /*0014*/ 	.word	0xfffffffd
	.align		4
        /*0018*/ 	.word	0x00000000
	.align		4
        /*001c*/ 	.word	0xfffffffc


//--------------------- .text._Z9RoundCastPKxPxiiiiii --------------------------
	.section	.text._Z9RoundCastPKxPxiiiiii,"ax",@progbits
	.align	128
        .global         _Z9RoundCastPKxPxiiiiii
        .type           _Z9RoundCastPKxPxiiiiii,@function
        .size           _Z9RoundCastPKxPxiiiiii,(.L_x_1 - _Z9RoundCastPKxPxiiiiii)
        .other          _Z9RoundCastPKxPxiiiiii,@"STO_CUDA_ENTRY STV_DEFAULT"
_Z9RoundCastPKxPxiiiiii:
.text._Z9RoundCastPKxPxiiiiii:
[----:B------:R-:W-:Y:S01]  /*0000*/  LDC R1, c[0x0][0x37c] ;  /* 0x0000df00ff017b82 */ /* 0x000fe20000000800 */
[----:B------:R-:W0:Y:S07]  /*0010*/  S2R R5, SR_TID.Y ;  /* 0x0000000000057919 */ /* 0x000e2e0000002200 */
[----:B------:R-:W1:Y:S01]  /*0020*/  LDC R0, c[0x0][0x360] ;  /* 0x0000d800ff007b82 */ /* 0x000e620000000800 */
[----:B------:R-:W2:Y:S01]  /*0030*/  LDCU UR7, c[0x0][0x39c] ;  /* 0x00007380ff0777ac */ /* 0x000ea20008000800 */
[----:B------:R-:W1:Y:S06]  /*0040*/  S2R R3, SR_TID.X ;  /* 0x0000000000037919 */ /* 0x000e6c0000002100 */
[----:B------:R-:W0:Y:S08]  /*0050*/  S2UR UR6, SR_CTAID.Y ;  /* 0x00000000000679c3 */ /* 0x000e300000002600 */
[----:B------:R-:W0:Y:S08]  /*0060*/  LDC R2, c[0x0][0x364] ;  /* 0x0000d900ff027b82 */ /* 0x000e300000000800 */
[----:B------:R-:W1:Y:S08]  /*0070*/  S2UR UR5, SR_CTAID.X ;  /* 0x00000000000579c3 */ /* 0x000e700000002500 */
[----:B------:R-:W3:Y:S08]  /*0080*/  LDC R7, c[0x0][0x3a0] ;  /* 0x0000e800ff077b82 */ /* 0x000ef00000000800 */
[----:B------:R-:W4:Y:S01]  /*0090*/  S2UR UR4, SR_CTAID.Z ;  /* 0x00000000000479c3 */ /* 0x000f220000002700 */
[----:B0-----:R-:W-:-:S05]  /*00a0*/  IMAD R2, R2, UR6, R5 ;  /* 0x0000000602027c24 */ /* 0x001fca000f8e0205 */
[----:B--2---:R-:W-:Y:S01]  /*00b0*/  ISETP.GE.AND P0, PT, R2, UR7, PT ;  /* 0x0000000702007c0c */ /* 0x004fe2000bf06270 */
[----:B-1----:R-:W-:-:S05]  /*00c0*/  IMAD R0, R0, UR5, R3 ;  /* 0x0000000500007c24 */ /* 0x002fca000f8e0203 */
[----:B---3--:R-:W-:Y:S01]  /*00d0*/  ISETP.GE.OR P0, PT, R0, R7, P0 ;  /* 0x000000070000720c */ /* 0x008fe20000706670 */
[----:B----4-:R-:W-:-:S04]  /*00e0*/  IMAD R3, R7, UR4, R2 ;  /* 0x0000000407037c24 */ /* 0x010fc8000f8e0202 */
[----:B------:R-:W-:-:S08]  /*00f0*/  IMAD R7, R3, UR7, R0 ;  /* 0x0000000703077c24 */ /* 0x000fd0000f8e0200 */
[----:B------:R-:W-:Y:S05]  /*0100*/  @P0 EXIT ;  /* 0x000000000000094d */ /* 0x000fea0003800000 */
[----:B------:R-:W0:Y:S01]  /*0110*/  LDC.64 R2, c[0x0][0x380] ;  /* 0x0000e000ff027b82 */ /* 0x000e220000000a00 */
[----:B------:R-:W1:Y:S01]  /*0120*/  LDCU.64 UR8, c[0x0][0x358] ;  /* 0x00006b00ff0877ac */ /* 0x000e620008000a00 */
[----:B------:R-:W2:Y:S01]  /*0130*/  LDCU.64 UR10, c[0x0][0x390] ;  /* 0x00007200ff0a77ac */ /* 0x000ea20008000a00 */
[----:B------:R-:W3:Y:S01]  /*0140*/  LDCU UR6, c[0x0][0x398] ;  /* 0x00007300ff0677ac */ /* 0x000ee20008000800 */
[----:B0-----:R-:W-:-:S06]  /*0150*/  IMAD.WIDE R2, R7, 0x8, R2 ;  /* 0x0000000807027825 */ /* 0x001fcc00078e0202 */
[----:B-1----:R-:W4:Y:S01]  /*0160*/  LDG.E.64 R2, desc[UR8][R2.64] ;  /* 0x0000000802027981 */ /* 0x002f22000c1e1b00 */
[----:B--2---:R-:W-:Y:S01]  /*0170*/  USHF.R.S32.HI UR4, URZ, 0x1f, UR10 ;  /* 0x0000001fff047899 */ /* 0x004fe2000801140a */
[----:B------:R-:W-:Y:S01]  /*0180*/  UMOV UR5, 0x2 ;  /* 0x0000000200057882 */ /* 0x000fe20000000000 */
[----:B----4-:R-:W-:Y:S02]  /*0190*/  IMAD R9, R3, UR10, RZ ;  /* 0x0000000a03097c24 */ /* 0x010fe4000f8e02ff */
[----:B------:R-:W-:-:S04]  /*01a0*/  IMAD.WIDE.U32 R4, R2, UR10, RZ ;  /* 0x0000000a02047c25 */ /* 0x000fc8000f8e00ff */
[----:B------:R-:W-:Y:S01]  /*01b0*/  IMAD R9, R2, UR4, R9 ;  /* 0x0000000402097c24 */ /* 0x000fe2000f8e0209 */
[----:B------:R-:W-:-:S03]  /*01c0*/  UIADD3 UR4, UPT, UPT, UR11, -0x1, URZ ;  /* 0xffffffff0b047890 */ /* 0x000fc6000fffe0ff */
[----:B------:R-:W-:-:S05]  /*01d0*/  IMAD.IADD R5, R5, 0x1, R9 ;  /* 0x0000000105057824 */ /* 0x000fca00078e0209 */
[--C-:B------:R-:W-:Y:S02]  /*01e0*/  SHF.R.S64 R4, R4, UR4, R5.reuse ;  /* 0x0000000404047c19 */ /* 0x100fe40008001005 */
[----:B------:R-:W-:Y:S01]  /*01f0*/  SHF.R.S32.HI R5, RZ, UR4, R5 ;  /* 0x00000004ff057c19 */ /* 0x000fe20008011405 */
[----:B---3--:R-:W-:Y:S01]  /*0200*/  UIADD3 UR4, UPT, UPT, UR6, -0x2, URZ ;  /* 0xfffffffe06047890 */ /* 0x008fe2000fffe0ff */
[C---:B------:R-:W-:Y:S02]  /*0210*/  LOP3.LUT R3, R4.reuse, 0x1, RZ, 0xc0, !PT ;  /* 0x0000000104037812 */ /* 0x040fe400078ec0ff */
[--C-:B------:R-:W-:Y:S01]  /*0220*/  SHF.R.S64 R4, R4, 0x1, R5.reuse ;  /* 0x0000000104047819 */ /* 0x100fe20000001005 */
[----:B------:R-:W-:Y:S01]  /*0230*/  USHF.L.U32 UR5, UR5, UR4, URZ ;  /* 0x0000000405057299 */ /* 0x000fe200080006ff */
[----:B------:R-:W-:Y:S01]  /*0240*/  SHF.R.S32.HI R0, RZ, 0x1, R5 ;  /* 0x00000001ff007819 */ /* 0x000fe20000011405 */
[----:B------:R-:W-:Y:S01]  /*0250*/  UIADD3 UR4, UPT, UPT, UR6, -0x1, URZ ;  /* 0xffffffff06047890 */ /* 0x000fe2000fffe0ff */
[----:B------:R-:W-:Y:S01]  /*0260*/  IADD3 R4, P0, PT, R4, R3, RZ ;  /* 0x0000000304047210 */ /* 0x000fe20007f1e0ff */
[----:B------:R-:W-:Y:S01]  /*0270*/  USHF.R.S32.HI UR7, URZ, 0x1f, UR5 ;  /* 0x0000001fff077899 */ /* 0x000fe20008011405 */
[----:B------:R-:W0:Y:S01]  /*0280*/  LDC.64 R2, c[0x0][0x388] ;  /* 0x0000e200ff027b82 */ /* 0x000e220000000a00 */
[----:B------:R-:W-:-:S02]  /*0290*/  UMOV UR6, 0xfffffffe ;  /* 0xfffffffe00067882 */ /* 0x000fc40000000000 */
[----:B------:R-:W-:Y:S01]  /*02a0*/  IMAD.X R0, RZ, RZ, R0, P0 ;  /* 0x000000ffff007224 */ /* 0x000fe200000e0600 */
[----:B------:R-:W-:Y:S01]  /*02b0*/  ISETP.LT.U32.AND P0, PT, R4, UR5, PT ;  /* 0x0000000504007c0c */ /* 0x000fe2000bf01070 */
[----:B------:R-:W-:-:S03]  /*02c0*/  USHF.L.U32 UR4, UR6, UR4, URZ ;  /* 0x0000000406047299 */ /* 0x000fc600080006ff */
[----:B------:R-:W-:-:S04]  /*02d0*/  ISETP.LT.AND.EX P0, PT, R0, UR7, PT, P0 ;  /* 0x0000000700007c0c */ /* 0x000fc8000bf01300 */
[----:B------:R-:W-:Y:S01]  /*02e0*/  SEL R4, R4, UR5, P0 ;  /* 0x0000000504047c07 */ /* 0x000fe20008000000 */
[----:B------:R-:W-:Y:S01]  /*02f0*/  USHF.R.S32.HI UR5, URZ, 0x1f, UR4 ;  /* 0x0000001fff057899 */ /* 0x000fe20008011404 */
[----:B------:R-:W-:Y:S02]  /*0300*/  SEL R0, R0, UR7, P0 ;  /* 0x0000000700007c07 */ /* 0x000fe40008000000 */
[----:B------:R-:W-:-:S04]  /*0310*/  ISETP.GT.U32.AND P0, PT, R4, UR4, PT ;  /* 0x0000000404007c0c */ /* 0x000fc8000bf04070 */
[----:B------:R-:W-:-:S04]  /*0320*/  ISETP.GT.AND.EX P0, PT, R0, UR5, PT, P0 ;  /* 0x0000000500007c0c */ /* 0x000fc8000bf04300 */
[----:B------:R-:W-:Y:S01]  /*0330*/  SEL R4, R4, UR4, P0 ;  /* 0x0000000404047c07 */ /* 0x000fe20008000000 */
[----:B0-----:R-:W-:Y:S01]  /*0340*/  IMAD.WIDE R2, R7, 0x8, R2 ;  /* 0x0000000807027825 */ /* 0x001fe200078e0202 */
[----:B------:R-:W-:-:S05]  /*0350*/  SEL R5, R0, UR5, P0 ;  /* 0x0000000500057c07 */ /* 0x000fca0008000000 */
[----:B------:R-:W-:Y:S01]  /*0360*/  STG.E.64 desc[UR8][R2.64], R4 ;  /* 0x0000000402007986 */ /* 0x000fe2000c101b08 */
[----:B------:R-:W-:Y:S05]  /*0370*/  EXIT ;  /* 0x000000000000794d */ /* 0x000fea0003800000 */
.L_x_0:
[----:B------:R-:W-:-:S00]  /*0380*/  BRA `(.L_x_0) ;  /* 0xfffffffc00fc7947 */ /* 0x000fc0000383ffff */
[----:B------:R-:W-:-:S00]  /*0390*/  NOP ;  /* 0x0000000000007918 */ /* 0x000fc00000000000 */
        /* <DEDUP_REMOVED lines=14> */
.L_x_1:


//--------------------- .nv.shared.reserved.0     --------------------------
	.section	.nv.shared.reserved.0,"aw",@nobits
	.weak		__nv_reservedSMEM_offset_0_alias
	.size		__nv_reservedSMEM_offset_0_alias, 0, 64
	.other		__nv_reservedSMEM_offset_0_alias,@"STO_CUDA_RESERVED_SHARED STV_DEFAULT"
__nv_reservedSMEM_offset_0_alias:
	.zero		0
	.zero		64


//--------------------- .nv.constant0._Z9RoundCastPKxPxiiiiii --------------------------
	.section	.nv.constant0._Z9RoundCastPKxPxiiiiii,"a",@progbits
	.sectionflags	@""
	.align	4
.nv.constant0._Z9RoundCastPKxPxiiiiii:
	.zero		936


//--------------------- SYMBOLS --------------------------

	.type		.nv.reservedSmem.offset0,@object
	.size		.nv.reservedSmem.offset0,0x4
